	.headerflags	@"EF_CUDA_TEXMODE_UNIFIED EF_CUDA_64BIT_ADDRESS EF_CUDA_ACCELERATORS EF_CUDA_SM90 EF_CUDA_VIRTUAL_SM(EF_CUDA_SM90)"
	.elftype	@"ET_EXEC"


//--------------------- .nv.info                  --------------------------
	.section	.nv.info,"",@"SHT_CUDA_INFO"
	.align	4


	//----- nvinfo : EIATTR_REGCOUNT
	.align		4
        /*0000*/ 	.byte	0x04, 0x2f
        /*0002*/ 	.short	(.L_3 - .L_2)
	.align		4
.L_2:
        /*0004*/ 	.word	index@(triton_poi_fused_abs_add_div_mul_reciprocal_sqrt_sub_sum_1)
        /*0008*/ 	.word	0x00000013


	//----- nvinfo : EIATTR_MIN_STACK_SIZE
	.align		4
.L_3:
        /*000c*/ 	.byte	0x04, 0x12
        /*000e*/ 	.short	(.L_5 - .L_4)
	.align		4
.L_4:
        /*0010*/ 	.word	index@(triton_poi_fused_abs_add_div_mul_reciprocal_sqrt_sub_sum_1)
        /*0014*/ 	.word	0x00000000


	//----- nvinfo : EIATTR_FRAME_SIZE
	.align		4
.L_5:
        /*0018*/ 	.byte	0x04, 0x11
        /*001a*/ 	.short	(.L_7 - .L_6)
	.align		4
.L_6:
        /*001c*/ 	.word	index@(triton_poi_fused_abs_add_div_mul_reciprocal_sqrt_sub_sum_1)
        /*0020*/ 	.word	0x00000000


	//----- nvinfo : EIATTR_MIN_STACK_SIZE
	.align		4
.L_7:
        /*0024*/ 	.byte	0x04, 0x12
        /*0026*/ 	.short	(.L_9 - .L_8)
	.align		4
.L_8:
        /*0028*/ 	.word	index@(triton_poi_fused_abs_add_div_mul_reciprocal_sqrt_sub_sum_1)
        /*002c*/ 	.word	0x00000000
.L_9:


//--------------------- .nv.info.triton_poi_fused_abs_add_div_mul_reciprocal_sqrt_sub_sum_1 --------------------------
	.section	.nv.info.triton_poi_fused_abs_add_div_mul_reciprocal_sqrt_sub_sum_1,"",@"SHT_CUDA_INFO"
	.sectionflags	@""
	.align	4


	//----- nvinfo : EIATTR_CUDA_API_VERSION
	.align		4
        /*0000*/ 	.byte	0x04, 0x37
        /*0002*/ 	.short	(.L_11 - .L_10)
.L_10:
        /*0004*/ 	.word	0x0000007c


	//----- nvinfo : EIATTR_KPARAM_INFO
	.align		4
.L_11:
        /*0008*/ 	.byte	0x04, 0x17
        /*000a*/ 	.short	(.L_13 - .L_12)
.L_12:
        /*000c*/ 	.word	0x00000000
        /*0010*/ 	.short	0x0006
        /*0012*/ 	.short	0x0030
        /*0014*/ 	.byte	0x00, 0xf0, 0x11, 0x00


	//----- nvinfo : EIATTR_KPARAM_INFO
	.align		4
.L_13:
        /*0018*/ 	.byte	0x04, 0x17
        /*001a*/ 	.short	(.L_15 - .L_14)
.L_14:
        /*001c*/ 	.word	0x00000000
        /*0020*/ 	.short	0x0005
        /*0022*/ 	.short	0x0028
        /*0024*/ 	.byte	0x00, 0xf4, 0x21, 0x00


	//----- nvinfo : EIATTR_KPARAM_INFO
	.align		4
.L_15:
        /*0028*/ 	.byte	0x04, 0x17
        /*002a*/ 	.short	(.L_17 - .L_16)
.L_16:
        /*002c*/ 	.word	0x00000000
        /*0030*/ 	.short	0x0004
        /*0032*/ 	.short	0x0020
        /*0034*/ 	.byte	0x00, 0xf4, 0x21, 0x00


	//----- nvinfo : EIATTR_KPARAM_INFO
	.align		4
.L_17:
        /*0038*/ 	.byte	0x04, 0x17
        /*003a*/ 	.short	(.L_19 - .L_18)
.L_18:
        /*003c*/ 	.word	0x00000000
        /*0040*/ 	.short	0x0003
        /*0042*/ 	.short	0x0018
        /*0044*/ 	.byte	0x00, 0xf4, 0x21, 0x00


	//----- nvinfo : EIATTR_KPARAM_INFO
	.align		4
.L_19:
        /*0048*/ 	.byte	0x04, 0x17
        /*004a*/ 	.short	(.L_21 - .L_20)
.L_20:
        /*004c*/ 	.word	0x00000000
        /*0050*/ 	.short	0x0002
        /*0052*/ 	.short	0x0010
        /*0054*/ 	.byte	0x00, 0xf4, 0x21, 0x00


	//----- nvinfo : EIATTR_KPARAM_INFO
	.align		4
.L_21:
        /*0058*/ 	.byte	0x04, 0x17
        /*005a*/ 	.short	(.L_23 - .L_22)
.L_22:
        /*005c*/ 	.word	0x00000000
        /*0060*/ 	.short	0x0001
        /*0062*/ 	.short	0x0008
        /*0064*/ 	.byte	0x00, 0xf4, 0x21, 0x00


	//----- nvinfo : EIATTR_KPARAM_INFO
	.align		4
.L_23:
        /*0068*/ 	.byte	0x04, 0x17
        /*006a*/ 	.short	(.L_25 - .L_24)
.L_24:
        /*006c*/ 	.word	0x00000000
        /*0070*/ 	.short	0x0000
        /*0072*/ 	.short	0x0000
        /*0074*/ 	.byte	0x00, 0xf4, 0x21, 0x00


	//----- nvinfo : EIATTR_SPARSE_MMA_MASK
	.align		4
.L_25:
        /*0078*/ 	.byte	0x03, 0x50
        /*007a*/ 	.short	0x0000


	//----- nvinfo : EIATTR_MAXREG_COUNT
	.align		4
        /*007c*/ 	.byte	0x03, 0x1b
        /*007e*/ 	.short	0x00ff


	//----- nvinfo : EIATTR_EXIT_INSTR_OFFSETS
	.align		4
        /*0080*/ 	.byte	0x04, 0x1c
        /*0082*/ 	.short	(.L_27 - .L_26)


	//   ....[0]....
.L_26:
        /*0084*/ 	.word	0x000003f0


	//   ....[1]....
        /*0088*/ 	.word	0x00000410


	//----- nvinfo : EIATTR_REQNTID
	.align		4
.L_27:
        /*008c*/ 	.byte	0x04, 0x10
        /*008e*/ 	.short	(.L_29 - .L_28)
.L_28:
        /*0090*/ 	.word	0x00000020
        /*0094*/ 	.word	0x00000001
        /*0098*/ 	.word	0x00000001


	//----- nvinfo : EIATTR_CBANK_PARAM_SIZE
	.align		4
.L_29:
        /*009c*/ 	.byte	0x03, 0x19
        /*009e*/ 	.short	0x0034


	//----- nvinfo : EIATTR_PARAM_CBANK
	.align		4
        /*00a0*/ 	.byte	0x04, 0x0a
        /*00a2*/ 	.short	(.L_31 - .L_30)
	.align		4
.L_30:
        /*00a4*/ 	.word	index@(.nv.constant0.triton_poi_fused_abs_add_div_mul_reciprocal_sqrt_sub_sum_1)
        /*00a8*/ 	.short	0x0210
        /*00aa*/ 	.short	0x0034


	//----- nvinfo : EIATTR_SW_WAR
	.align		4
.L_31:
        /*00ac*/ 	.byte	0x04, 0x36
        /*00ae*/ 	.short	(.L_33 - .L_32)
.L_32:
        /*00b0*/ 	.word	0x00000008
.L_33:


//--------------------- .nv.callgraph             --------------------------
	.section	.nv.callgraph,"",@"SHT_CUDA_CALLGRAPH"
	.align	4
	.sectionentsize	8
	.align		4
        /*0000*/ 	.word	0x00000000
	.align		4
        /*0004*/ 	.word	0xffffffff
	.align		4
        /*0008*/ 	.word	0x00000000
	.align		4
        /*000c*/ 	.word	0xfffffffe
	.align		4
        /*0010*/ 	.word	0x00000000
	.align		4
        /*0014*/ 	.word	0xfffffffd
	.align		4
        /*0018*/ 	.word	0x00000000
	.align		4
        /*001c*/ 	.word	0xfffffffc


//--------------------- .nv.constant4             --------------------------
	.section	.nv.constant4,"a",@progbits
	.align	8
	.align		8
.nv.constant4:
        /*0000*/ 	.dword	_$_str
	.align		8
        /*0008*/ 	.dword	_$_str_$_2


//--------------------- .text.triton_poi_fused_abs_add_div_mul_reciprocal_sqrt_sub_sum_1 --------------------------
	.section	.text.triton_poi_fused_abs_add_div_mul_reciprocal_sqrt_sub_sum_1,"ax",@progbits
	.align	128
        .global         triton_poi_fused_abs_add_div_mul_reciprocal_sqrt_sub_sum_1
        .type           triton_poi_fused_abs_add_div_mul_reciprocal_sqrt_sub_sum_1,@function
        .size           triton_poi_fused_abs_add_div_mul_reciprocal_sqrt_sub_sum_1,(.L_x_1 - triton_poi_fused_abs_add_div_mul_reciprocal_sqrt_sub_sum_1)
        .other          triton_poi_fused_abs_add_div_mul_reciprocal_sqrt_sub_sum_1,@"STO_CUDA_ENTRY STV_DEFAULT"
triton_poi_fused_abs_add_div_mul_reciprocal_sqrt_sub_sum_1:
.text.triton_poi_fused_abs_add_div_mul_reciprocal_sqrt_sub_sum_1:
[----:B------:R-:W0:Y:S01]  /*0000*/  LDC R1, c[0x0][0x28] ;  /* 0x00000a00ff017b82 */ /* 0x000e220000000800 */
[----:B------:R-:W1:Y:S07]  /*0010*/  S2R R16, SR_TID.X ;  /* 0x0000000000107919 */ /* 0x000e6e0000002100 */
[----:B------:R-:W2:Y:S01]  /*0020*/  LDC.64 R8, c[0x0][0x228] ;  /* 0x00008a00ff087b82 */ /* 0x000ea20000000a00 */
[----:B------:R-:W-:Y:S01]  /*0030*/  HFMA2.MMA R12, -RZ, RZ, 0, 0 ;  /* 0x00000000ff0c7435 */ /* 0x000fe200000001ff */
[----:B------:R-:W-:Y:S01]  /*0040*/  ULDC.64 UR4, c[0x0][0x208] ;  /* 0x0000820000047ab9 */ /* 0x000fe20000000a00 */
[----:B------:R-:W3:Y:S05]  /*0050*/  S2R R13, SR_CTAID.X ;  /* 0x00000000000d7919 */ /* 0x000eea0000002500 */
[----:B------:R-:W4:Y:S08]  /*0060*/  LDC.64 R4, c[0x0][0x218] ;  /* 0x00008600ff047b82 */ /* 0x000f300000000a00 */
[----:B------:R-:W5:Y:S08]  /*0070*/  LDC.64 R6, c[0x0][0x220] ;  /* 0x00008800ff067b82 */ /* 0x000f700000000a00 */
[----:B------:R-:W5:Y:S01]  /*0080*/  LDC.64 R2, c[0x0][0x210] ;  /* 0x00008400ff027b82 */ /* 0x000f620000000a00 */
[----:B-1----:R-:W-:-:S04]  /*0090*/  LOP3.LUT R0, R16, 0x3, RZ, 0xc0, !PT ;  /* 0x0000000310007812 */ /* 0x002fc800078ec0ff */
[----:B---3--:R-:W-:Y:S02]  /*00a0*/  LEA R13, R13, R0, 0x2 ;  /* 0x000000000d0d7211 */ /* 0x008fe400078e10ff */
[----:B------:R-:W-:Y:S02]  /*00b0*/  MOV R0, RZ ;  /* 0x000000ff00007202 */ /* 0x000fe40000000f00 */
[C---:B------:R-:W-:Y:S01]  /*00c0*/  ISETP.GE.AND P0, PT, R13.reuse, 0x4, PT ;  /* 0x000000040d00780c */ /* 0x040fe20003f06270 */
[----:B--2---:R-:W-:-:S04]  /*00d0*/  IMAD.WIDE R8, R13, 0x4, R8 ;  /* 0x000000040d087825 */ /* 0x004fc800078e0208 */
[----:B----4-:R-:W-:-:S08]  /*00e0*/  IMAD.WIDE R4, R13, 0x4, R4 ;  /* 0x000000040d047825 */ /* 0x010fd000078e0204 */
[----:B------:R-:W2:Y:S04]  /*00f0*/  @!P0 LDG.E R12, desc[UR4][R8.64] ;  /* 0x00000004080c8981 */ /* 0x000ea8000c1e1900 */
[----:B------:R1:W3:Y:S01]  /*0100*/  @!P0 LDG.E R0, desc[UR4][R4.64] ;  /* 0x0000000404008981 */ /* 0x0002e2000c1e1900 */
[----:B------:R-:W-:Y:S01]  /*0110*/  CS2R R14, SRZ ;  /* 0x00000000000e7805 */ /* 0x000fe2000001ff00 */
[----:B-----5:R-:W-:-:S04]  /*0120*/  IMAD.WIDE R6, R13, 0x4, R6 ;  /* 0x000000040d067825 */ /* 0x020fc800078e0206 */
[----:B0-----:R-:W-:Y:S01]  /*0130*/  IMAD.WIDE R2, R13, 0x4, R2 ;  /* 0x000000040d027825 */ /* 0x001fe200078e0202 */
[----:B------:R-:W4:Y:S01]  /*0140*/  @!P0 LDG.E R14, desc[UR4][R6.64] ;  /* 0x00000004060e8981 */ /* 0x000f22000c1e1900 */
[----:B------:R-:W0:Y:S03]  /*0150*/  LDC.64 R10, c[0x0][0x230] ;  /* 0x00008c00ff0a7b82 */ /* 0x000e260000000a00 */
[----:B------:R-:W5:Y:S04]  /*0160*/  @!P0 LDG.E R15, desc[UR4][R2.64] ;  /* 0x00000004020f8981 */ /* 0x000f68000c1e1900 */
[----:B0-----:R-:W5:Y:S01]  /*0170*/  LDG.E R10, desc[UR4][R10.64] ;  /* 0x000000040a0a7981 */ /* 0x001f62000c1e1900 */
[----:B--2---:R-:W-:-:S04]  /*0180*/  FADD R12, R12, 9.9999997473787516356e-06 ;  /* 0x3727c5ac0c0c7421 */ /* 0x004fc80000000000 */
[----:B-1----:R-:W0:Y:S01]  /*0190*/  MUFU.SQRT R5, R12 ;  /* 0x0000000c00057308 */ /* 0x002e220000002000 */
[----:B---3--:R-:W-:-:S07]  /*01a0*/  FADD R0, R0, 9.9999997473787516356e-06 ;  /* 0x3727c5ac00007421 */ /* 0x008fce0000000000 */
[----:B------:R-:W1:Y:S01]  /*01b0*/  MUFU.SQRT R4, R0 ;  /* 0x0000000000047308 */ /* 0x000e620000002000 */
[C---:B0-----:R-:W-:Y:S02]  /*01c0*/  FSETP.GT.AND P1, PT, R5.reuse, 8.50705917302346158658e+37, PT ;  /* 0x7e8000000500780b */ /* 0x041fe40003f24000 */
[----:B------:R-:W-:Y:S02]  /*01d0*/  FSETP.GEU.AND P3, PT, R5, 1.175494350822287508e-38, PT ;  /* 0x008000000500780b */ /* 0x000fe40003f6e000 */
[C---:B-1----:R-:W-:Y:S02]  /*01e0*/  FSETP.GT.AND P0, PT, R4.reuse, 8.50705917302346158658e+37, PT ;  /* 0x7e8000000400780b */ /* 0x042fe40003f04000 */
[----:B------:R-:W-:-:S07]  /*01f0*/  FSETP.GEU.AND P2, PT, R4, 1.175494350822287508e-38, PT ;  /* 0x008000000400780b */ /* 0x000fce0003f4e000 */
[----:B------:R-:W-:Y:S01]  /*0200*/  @P1 FMUL R5, R5, 0.25 ;  /* 0x3e80000005051820 */ /* 0x000fe20000400000 */
[----:B----4-:R-:W-:-:S03]  /*0210*/  @P1 FMUL R14, R14, 0.25 ;  /* 0x3e8000000e0e1820 */ /* 0x010fc60000400000 */
[----:B------:R-:W-:Y:S01]  /*0220*/  @!P3 FMUL R5, R5, 16777216 ;  /* 0x4b8000000505b820 */ /* 0x000fe20000400000 */
[----:B------:R-:W-:Y:S01]  /*0230*/  @!P3 FMUL R14, R14, 16777216 ;  /* 0x4b8000000e0eb820 */ /* 0x000fe20000400000 */
[----:B-----5:R-:W-:Y:S01]  /*0240*/  FSETP.GT.AND P1, PT, |R10|, 8.50705917302346158658e+37, PT ;  /* 0x7e8000000a00780b */ /* 0x020fe20003f24200 */
[----:B------:R-:W-:Y:S01]  /*0250*/  @P0 FMUL R4, R4, 0.25 ;  /* 0x3e80000004040820 */ /* 0x000fe20000400000 */
[----:B------:R-:W-:Y:S02]  /*0260*/  @P0 FMUL R15, R15, 0.25 ;  /* 0x3e8000000f0f0820 */ /* 0x000fe40000400000 */
[----:B------:R-:W0:Y:S01]  /*0270*/  MUFU.RCP R5, R5 ;  /* 0x0000000500057308 */ /* 0x000e220000001000 */
[----:B------:R-:W-:Y:S01]  /*0280*/  @!P2 FMUL R4, R4, 16777216 ;  /* 0x4b8000000404a820 */ /* 0x000fe20000400000 */
[----:B------:R-:W-:Y:S01]  /*0290*/  @!P2 FMUL R15, R15, 16777216 ;  /* 0x4b8000000f0fa820 */ /* 0x000fe20000400000 */
[----:B------:R-:W-:-:S05]  /*02a0*/  FSETP.GEU.AND P2, PT, |R10|, 1.175494350822287508e-38, PT ;  /* 0x008000000a00780b */ /* 0x000fca0003f4e200 */
[----:B------:R-:W1:Y:S01]  /*02b0*/  MUFU.RCP R4, R4 ;  /* 0x0000000400047308 */ /* 0x000e620000001000 */
[----:B------:R-:W-:Y:S01]  /*02c0*/  @P1 FMUL R10, R10, 0.25 ;  /* 0x3e8000000a0a1820 */ /* 0x000fe20000400000 */
[----:B0-----:R-:W-:Y:S01]  /*02d0*/  FMUL R3, R5, R14 ;  /* 0x0000000e05037220 */ /* 0x001fe20000400000 */
[----:B------:R-:W-:-:S05]  /*02e0*/  HFMA2.MMA R5, -RZ, RZ, 1.625, 0 ;  /* 0x3e800000ff057435 */ /* 0x000fca00000001ff */
[----:B------:R-:W-:Y:S01]  /*02f0*/  @!P2 FMUL R10, R10, 16777216 ;  /* 0x4b8000000a0aa820 */ /* 0x000fe20000400000 */
[----:B-1----:R-:W-:-:S05]  /*0300*/  FFMA R3, R4, R15, -R3 ;  /* 0x0000000f04037223 */ /* 0x002fca0000000803 */
[----:B------:R-:W-:Y:S01]  /*0310*/  MUFU.RCP R10, R10 ;  /* 0x0000000a000a7308 */ /* 0x000fe20000001000 */
[----:B------:R-:W-:Y:S02]  /*0320*/  FADD R0, |R3|, 1 ;  /* 0x3f80000003007421 */ /* 0x000fe40000000200 */
[----:B------:R-:W0:Y:S03]  /*0330*/  LDC.64 R2, c[0x0][0x238] ;  /* 0x00008e00ff027b82 */ /* 0x000e260000000a00 */
[----:B------:R-:W-:-:S04]  /*0340*/  FSETP.GT.AND P0, PT, R0, 8.50705917302346158658e+37, PT ;  /* 0x7e8000000000780b */ /* 0x000fc80003f04000 */
[----:B------:R-:W-:-:S09]  /*0350*/  FSEL R5, R5, 1, P0 ;  /* 0x3f80000005057808 */ /* 0x000fd20000000000 */
[----:B------:R-:W-:Y:S01]  /*0360*/  @P0 FMUL R0, R0, 0.25 ;  /* 0x3e80000000000820 */ /* 0x000fe20000400000 */
[----:B------:R-:W-:-:S04]  /*0370*/  LOP3.LUT P0, RZ, R16, 0x1c, RZ, 0xc0, !PT ;  /* 0x0000001c10ff7812 */ /* 0x000fc8000780c0ff */
[C---:B------:R-:W-:Y:S01]  /*0380*/  ISETP.LT.AND P0, PT, R13.reuse, 0x4, !P0 ;  /* 0x000000040d00780c */ /* 0x040fe20004701270 */
[----:B------:R-:W1:Y:S01]  /*0390*/  MUFU.RCP R0, R0 ;  /* 0x0000000000007308 */ /* 0x000e620000001000 */
[----:B0-----:R-:W-:-:S04]  /*03a0*/  IMAD.WIDE R2, R13, 0x4, R2 ;  /* 0x000000040d027825 */ /* 0x001fc800078e0202 */
[----:B-1----:R-:W-:-:S04]  /*03b0*/  FMUL.M4 R5, R0, R5 ;  /* 0x0000000500057220 */ /* 0x002fc80000600000 */
[----:B------:R-:W-:-:S04]  /*03c0*/  @P1 FMUL R5, R5, 0.25 ;  /* 0x3e80000005051820 */ /* 0x000fc80000400000 */
[----:B------:R-:W-:-:S04]  /*03d0*/  @!P2 FMUL R5, R5, 16777216 ;  /* 0x4b8000000505a820 */ /* 0x000fc80000400000 */
[----:B------:R-:W-:Y:S01]  /*03e0*/  FFMA R5, R10, R5, 1 ;  /* 0x3f8000000a057423 */ /* 0x000fe20000000005 */
[----:B------:R-:W-:Y:S06]  /*03f0*/  @!P0 EXIT ;  /* 0x000000000000894d */ /* 0x000fec0003800000 */
[----:B------:R-:W-:Y:S01]  /*0400*/  STG.E desc[UR4][R2.64], R5 ;  /* 0x0000000502007986 */ /* 0x000fe2000c101904 */
[----:B------:R-:W-:Y:S05]  /*0410*/  EXIT ;  /* 0x000000000000794d */ /* 0x000fea0003800000 */
.L_x_0:
[----:B------:R-:W-:-:S00]  /*0420*/  BRA `(.L_x_0) ;  /* 0xfffffffc00fc7947 */ /* 0x000fc0000383ffff */
[----:B------:R-:W-:-:S00]  /*0430*/  NOP ;  /* 0x0000000000007918 */ /* 0x000fc00000000000 */
        /* <DEDUP_REMOVED lines=12> */
.L_x_1:


//--------------------- .nv.global.init           --------------------------
	.section	.nv.global.init,"aw",@progbits
.nv.global.init:
	.type		_$_str,@object
	.size		_$_str,(_$_str_$_2 - _$_str)
_$_str:
        /*0000*/ 	.byte	0x5f, 0x5f, 0x43, 0x55, 0x44, 0x41, 0x5f, 0x46, 0x54, 0x5a, 0x00
	.type		_$_str_$_2,@object
	.size		_$_str_$_2,(.L_1 - _$_str_$_2)
_$_str_$_2:
        /*000b*/ 	.byte	0x5f, 0x5f, 0x43, 0x55, 0x44, 0x41, 0x5f, 0x50, 0x52, 0x45, 0x43, 0x5f, 0x53, 0x51, 0x52, 0x54
        /*001b*/ 	.byte	0x00
.L_1:


//--------------------- .nv.constant0.triton_poi_fused_abs_add_div_mul_reciprocal_sqrt_sub_sum_1 --------------------------
	.section	.nv.constant0.triton_poi_fused_abs_add_div_mul_reciprocal_sqrt_sub_sum_1,"a",@progbits
	.sectionflags	@""
	.align	4
.nv.constant0.triton_poi_fused_abs_add_div_mul_reciprocal_sqrt_sub_sum_1:
	.zero		580
